	.headerflags	@"EF_CUDA_TEXMODE_UNIFIED EF_CUDA_64BIT_ADDRESS EF_CUDA_ACCELERATORS EF_CUDA_SM90 EF_CUDA_VIRTUAL_SM(EF_CUDA_SM90)"
	.elftype	@"ET_EXEC"


//--------------------- .nv.info                  --------------------------
	.section	.nv.info,"",@"SHT_CUDA_INFO"
	.align	4


	//----- nvinfo : EIATTR_REGCOUNT
	.align		4
        /*0000*/ 	.byte	0x04, 0x2f
        /*0002*/ 	.short	(.L_3 - .L_2)
	.align		4
.L_2:
        /*0004*/ 	.word	index@(triton_poi_fused__native_batch_norm_legit_no_training_convolution_relu_10)
        /*0008*/ 	.word	0x0000001a


	//----- nvinfo : EIATTR_MIN_STACK_SIZE
	.align		4
.L_3:
        /*000c*/ 	.byte	0x04, 0x12
        /*000e*/ 	.short	(.L_5 - .L_4)
	.align		4
.L_4:
        /*0010*/ 	.word	index@(triton_poi_fused__native_batch_norm_legit_no_training_convolution_relu_10)
        /*0014*/ 	.word	0x00000000


	//----- nvinfo : EIATTR_FRAME_SIZE
	.align		4
.L_5:
        /*0018*/ 	.byte	0x04, 0x11
        /*001a*/ 	.short	(.L_7 - .L_6)
	.align		4
.L_6:
        /*001c*/ 	.word	index@(triton_poi_fused__native_batch_norm_legit_no_training_convolution_relu_10)
        /*0020*/ 	.word	0x00000000


	//----- nvinfo : EIATTR_MIN_STACK_SIZE
	.align		4
.L_7:
        /*0024*/ 	.byte	0x04, 0x12
        /*0026*/ 	.short	(.L_9 - .L_8)
	.align		4
.L_8:
        /*0028*/ 	.word	index@(triton_poi_fused__native_batch_norm_legit_no_training_convolution_relu_10)
        /*002c*/ 	.word	0x00000000
.L_9:


//--------------------- .nv.info.triton_poi_fused__native_batch_norm_legit_no_training_convolution_relu_10 --------------------------
	.section	.nv.info.triton_poi_fused__native_batch_norm_legit_no_training_convolution_relu_10,"",@"SHT_CUDA_INFO"
	.sectionflags	@""
	.align	4


	//----- nvinfo : EIATTR_CUDA_API_VERSION
	.align		4
        /*0000*/ 	.byte	0x04, 0x37
        /*0002*/ 	.short	(.L_11 - .L_10)
.L_10:
        /*0004*/ 	.word	0x0000007c


	//----- nvinfo : EIATTR_KPARAM_INFO
	.align		4
.L_11:
        /*0008*/ 	.byte	0x04, 0x17
        /*000a*/ 	.short	(.L_13 - .L_12)
.L_12:
        /*000c*/ 	.word	0x00000000
        /*0010*/ 	.short	0x0007
        /*0012*/ 	.short	0x0038
        /*0014*/ 	.byte	0x00, 0xf0, 0x11, 0x00


	//----- nvinfo : EIATTR_KPARAM_INFO
	.align		4
.L_13:
        /*0018*/ 	.byte	0x04, 0x17
        /*001a*/ 	.short	(.L_15 - .L_14)
.L_14:
        /*001c*/ 	.word	0x00000000
        /*0020*/ 	.short	0x0006
        /*0022*/ 	.short	0x0030
        /*0024*/ 	.byte	0x00, 0xf4, 0x21, 0x00


	//----- nvinfo : EIATTR_KPARAM_INFO
	.align		4
.L_15:
        /*0028*/ 	.byte	0x04, 0x17
        /*002a*/ 	.short	(.L_17 - .L_16)
.L_16:
        /*002c*/ 	.word	0x00000000
        /*0030*/ 	.short	0x0005
        /*0032*/ 	.short	0x0028
        /*0034*/ 	.byte	0x00, 0xf4, 0x21, 0x00


	//----- nvinfo : EIATTR_KPARAM_INFO
	.align		4
.L_17:
        /*0038*/ 	.byte	0x04, 0x17
        /*003a*/ 	.short	(.L_19 - .L_18)
.L_18:
        /*003c*/ 	.word	0x00000000
        /*0040*/ 	.short	0x0004
        /*0042*/ 	.short	0x0020
        /*0044*/ 	.byte	0x00, 0xf4, 0x21, 0x00


	//----- nvinfo : EIATTR_KPARAM_INFO
	.align		4
.L_19:
        /*0048*/ 	.byte	0x04, 0x17
        /*004a*/ 	.short	(.L_21 - .L_20)
.L_20:
        /*004c*/ 	.word	0x00000000
        /*0050*/ 	.short	0x0003
        /*0052*/ 	.short	0x0018
        /*0054*/ 	.byte	0x00, 0xf4, 0x21, 0x00


	//----- nvinfo : EIATTR_KPARAM_INFO
	.align		4
.L_21:
        /*0058*/ 	.byte	0x04, 0x17
        /*005a*/ 	.short	(.L_23 - .L_22)
.L_22:
        /*005c*/ 	.word	0x00000000
        /*0060*/ 	.short	0x0002
        /*0062*/ 	.short	0x0010
        /*0064*/ 	.byte	0x00, 0xf4, 0x21, 0x00


	//----- nvinfo : EIATTR_KPARAM_INFO
	.align		4
.L_23:
        /*0068*/ 	.byte	0x04, 0x17
        /*006a*/ 	.short	(.L_25 - .L_24)
.L_24:
        /*006c*/ 	.word	0x00000000
        /*0070*/ 	.short	0x0001
        /*0072*/ 	.short	0x0008
        /*0074*/ 	.byte	0x00, 0xf4, 0x21, 0x00


	//----- nvinfo : EIATTR_KPARAM_INFO
	.align		4
.L_25:
        /*0078*/ 	.byte	0x04, 0x17
        /*007a*/ 	.short	(.L_27 - .L_26)
.L_26:
        /*007c*/ 	.word	0x00000000
        /*0080*/ 	.short	0x0000
        /*0082*/ 	.short	0x0000
        /*0084*/ 	.byte	0x00, 0xf4, 0x21, 0x00


	//----- nvinfo : EIATTR_SPARSE_MMA_MASK
	.align		4
.L_27:
        /*0088*/ 	.byte	0x03, 0x50
        /*008a*/ 	.short	0x0000


	//----- nvinfo : EIATTR_MAXREG_COUNT
	.align		4
        /*008c*/ 	.byte	0x03, 0x1b
        /*008e*/ 	.short	0x00ff


	//----- nvinfo : EIATTR_EXIT_INSTR_OFFSETS
	.align		4
        /*0090*/ 	.byte	0x04, 0x1c
        /*0092*/ 	.short	(.L_29 - .L_28)


	//   ....[0]....
.L_28:
        /*0094*/ 	.word	0x00000510


	//   ....[1]....
        /*0098*/ 	.word	0x00000530


	//----- nvinfo : EIATTR_REQNTID
	.align		4
.L_29:
        /*009c*/ 	.byte	0x04, 0x10
        /*009e*/ 	.short	(.L_31 - .L_30)
.L_30:
        /*00a0*/ 	.word	0x00000080
        /*00a4*/ 	.word	0x00000001
        /*00a8*/ 	.word	0x00000001


	//----- nvinfo : EIATTR_CBANK_PARAM_SIZE
	.align		4
.L_31:
        /*00ac*/ 	.byte	0x03, 0x19
        /*00ae*/ 	.short	0x003c


	//----- nvinfo : EIATTR_PARAM_CBANK
	.align		4
        /*00b0*/ 	.byte	0x04, 0x0a
        /*00b2*/ 	.short	(.L_33 - .L_32)
	.align		4
.L_32:
        /*00b4*/ 	.word	index@(.nv.constant0.triton_poi_fused__native_batch_norm_legit_no_training_convolution_relu_10)
        /*00b8*/ 	.short	0x0210
        /*00ba*/ 	.short	0x003c


	//----- nvinfo : EIATTR_SW_WAR
	.align		4
.L_33:
        /*00bc*/ 	.byte	0x04, 0x36
        /*00be*/ 	.short	(.L_35 - .L_34)
.L_34:
        /*00c0*/ 	.word	0x00000008
.L_35:


//--------------------- .nv.callgraph             --------------------------
	.section	.nv.callgraph,"",@"SHT_CUDA_CALLGRAPH"
	.align	4
	.sectionentsize	8
	.align		4
        /*0000*/ 	.word	0x00000000
	.align		4
        /*0004*/ 	.word	0xffffffff
	.align		4
        /*0008*/ 	.word	0x00000000
	.align		4
        /*000c*/ 	.word	0xfffffffe
	.align		4
        /*0010*/ 	.word	0x00000000
	.align		4
        /*0014*/ 	.word	0xfffffffd
	.align		4
        /*0018*/ 	.word	0x00000000
	.align		4
        /*001c*/ 	.word	0xfffffffc


//--------------------- .nv.constant4             --------------------------
	.section	.nv.constant4,"a",@progbits
	.align	8
	.align		8
.nv.constant4:
        /*0000*/ 	.dword	_$_str
	.align		8
        /*0008*/ 	.dword	_$_str_$_2


//--------------------- .text.triton_poi_fused__native_batch_norm_legit_no_training_convolution_relu_10 --------------------------
	.section	.text.triton_poi_fused__native_batch_norm_legit_no_training_convolution_relu_10,"ax",@progbits
	.align	128
        .global         triton_poi_fused__native_batch_norm_legit_no_training_convolution_relu_10
        .type           triton_poi_fused__native_batch_norm_legit_no_training_convolution_relu_10,@function
        .size           triton_poi_fused__native_batch_norm_legit_no_training_convolution_relu_10,(.L_x_1 - triton_poi_fused__native_batch_norm_legit_no_training_convolution_relu_10)
        .other          triton_poi_fused__native_batch_norm_legit_no_training_convolution_relu_10,@"STO_CUDA_ENTRY STV_DEFAULT"
triton_poi_fused__native_batch_norm_legit_no_training_convolution_relu_10:
.text.triton_poi_fused__native_batch_norm_legit_no_training_convolution_relu_10:
[----:B------:R-:W0:Y:S01]  /*0000*/  LDC R1, c[0x0][0x28] ;  /* 0x00000a00ff017b82 */ /* 0x000e220000000800 */
[----:B------:R-:W1:Y:S01]  /*0010*/  S2R R0, SR_TID.X ;  /* 0x0000000000007919 */ /* 0x000e620000002100 */
[----:B------:R-:W-:Y:S01]  /*0020*/  CS2R R16, SRZ ;  /* 0x0000000000107805 */ /* 0x000fe2000001ff00 */
[----:B------:R-:W-:-:S05]  /*0030*/  ULDC.64 UR4, c[0x0][0x208] ;  /* 0x0000820000047ab9 */ /* 0x000fca0000000a00 */
[----:B------:R-:W2:Y:S01]  /*0040*/  LDC.64 R14, c[0x0][0x218] ;  /* 0x00008600ff0e7b82 */ /* 0x000ea20000000a00 */
[----:B------:R-:W3:Y:S07]  /*0050*/  S2R R5, SR_CTAID.X ;  /* 0x0000000000057919 */ /* 0x000eee0000002500 */
[----:B------:R-:W4:Y:S08]  /*0060*/  LDC.64 R22, c[0x0][0x210] ;  /* 0x00008400ff167b82 */ /* 0x000f300000000a00 */
[----:B------:R-:W5:Y:S08]  /*0070*/  LDC.64 R20, c[0x0][0x220] ;  /* 0x00008800ff147b82 */ /* 0x000f700000000a00 */
[----:B------:R-:W2:Y:S01]  /*0080*/  LDC.64 R8, c[0x0][0x230] ;  /* 0x00008c00ff087b82 */ /* 0x000ea20000000a00 */
[----:B-1----:R-:W-:-:S07]  /*0090*/  IMAD.SHL.U32 R0, R0, 0x2, RZ ;  /* 0x0000000200007824 */ /* 0x002fce00078e00ff */
[----:B------:R-:W1:Y:S01]  /*00a0*/  LDC.64 R6, c[0x0][0x238] ;  /* 0x00008e00ff067b82 */ /* 0x000e620000000a00 */
[----:B---3--:R-:W-:Y:S02]  /*00b0*/  SHF.R.S32.HI R3, RZ, 0x17, R5 ;  /* 0x00000017ff037819 */ /* 0x008fe40000011405 */
[----:B------:R-:W-:Y:S02]  /*00c0*/  LOP3.LUT R0, R0, 0xfe, RZ, 0xc0, !PT ;  /* 0x000000fe00007812 */ /* 0x000fe400078ec0ff */
[----:B------:R-:W-:-:S03]  /*00d0*/  SGXT R3, R3, 0x1 ;  /* 0x000000010303781a */ /* 0x000fc60000000200 */
[----:B------:R-:W-:Y:S02]  /*00e0*/  IMAD R0, R5, 0x100, R0 ;  /* 0x0000010005007824 */ /* 0x000fe400078e0200 */
[----:B------:R-:W3:Y:S03]  /*00f0*/  LDC.64 R4, c[0x0][0x228] ;  /* 0x00008a00ff047b82 */ /* 0x000ee60000000a00 */
[----:B------:R-:W-:Y:S02]  /*0100*/  LEA.HI R3, R3, R0, RZ, 0x2 ;  /* 0x0000000003037211 */ /* 0x000fe400078f10ff */
[----:B------:R-:W-:Y:S02]  /*0110*/  ISETP.GE.AND P0, PT, R0, 0x200, PT ;  /* 0x000002000000780c */ /* 0x000fe40003f06270 */
[--C-:B------:R-:W-:Y:S02]  /*0120*/  SHF.R.S32.HI R19, RZ, 0x2, R3.reuse ;  /* 0x00000002ff137819 */ /* 0x100fe40000011403 */
[----:B------:R-:W-:-:S04]  /*0130*/  SHF.R.S32.HI R2, RZ, 0x1f, R3 ;  /* 0x0000001fff027819 */ /* 0x000fc80000011403 */
[----:B------:R-:W-:-:S04]  /*0140*/  LEA.HI R2, R2, R19, RZ, 0x5 ;  /* 0x0000001302027211 */ /* 0x000fc800078f28ff */
[----:B------:R-:W-:-:S04]  /*0150*/  LOP3.LUT R2, R2, 0xffffffe0, RZ, 0xc0, !PT ;  /* 0xffffffe002027812 */ /* 0x000fc800078ec0ff */
[----:B------:R-:W-:-:S05]  /*0160*/  IADD3 R19, R19, -R2, RZ ;  /* 0x8000000213137210 */ /* 0x000fca0007ffe0ff */
[----:B---3--:R-:W-:-:S05]  /*0170*/  IMAD.WIDE R4, R19, 0x4, R4 ;  /* 0x0000000413047825 */ /* 0x008fca00078e0204 */
[----:B------:R-:W3:Y:S04]  /*0180*/  @!P0 LDG.E.EL R16, desc[UR4][R4.64] ;  /* 0x0000000404108981 */ /* 0x000ee8000c2e1900 */
[----:B------:R4:W3:Y:S01]  /*0190*/  @!P0 LDG.E.EL R17, desc[UR4][R4.64] ;  /* 0x0000000404118981 */ /* 0x0008e2000c2e1900 */
[----:B------:R-:W-:Y:S02]  /*01a0*/  CS2R R12, SRZ ;  /* 0x00000000000c7805 */ /* 0x000fe4000001ff00 */
[----:B------:R-:W-:Y:S02]  /*01b0*/  CS2R R10, SRZ ;  /* 0x00000000000a7805 */ /* 0x000fe4000001ff00 */
[----:B------:R-:W-:Y:S01]  /*01c0*/  CS2R R2, SRZ ;  /* 0x0000000000027805 */ /* 0x000fe2000001ff00 */
[----:B--2---:R-:W-:-:S05]  /*01d0*/  IMAD.WIDE R14, R19, 0x4, R14 ;  /* 0x00000004130e7825 */ /* 0x004fca00078e020e */
[----:B------:R-:W2:Y:S01]  /*01e0*/  @!P0 LDG.E.EL R13, desc[UR4][R14.64] ;  /* 0x000000040e0d8981 */ /* 0x000ea2000c2e1900 */
[----:B----4-:R-:W-:-:S03]  /*01f0*/  IMAD.WIDE R4, R0, 0x4, R22 ;  /* 0x0000000400047825 */ /* 0x010fc600078e0216 */
[----:B------:R-:W4:Y:S01]  /*0200*/  @!P0 LDG.E.EL R10, desc[UR4][R14.64] ;  /* 0x000000040e0a8981 */ /* 0x000f22000c2e1900 */
[----:B-----5:R-:W-:-:S03]  /*0210*/  IMAD.WIDE R22, R19, 0x4, R20 ;  /* 0x0000000413167825 */ /* 0x020fc600078e0214 */
[----:B------:R-:W2:Y:S01]  /*0220*/  @!P0 LDG.E.64 R2, desc[UR4][R4.64] ;  /* 0x0000000404028981 */ /* 0x000ea2000c1e1b00 */
[C---:B0-----:R-:W-:Y:S01]  /*0230*/  IMAD.WIDE R8, R19.reuse, 0x4, R8 ;  /* 0x0000000413087825 */ /* 0x041fe200078e0208 */
[----:B------:R-:W-:Y:S02]  /*0240*/  CS2R R20, SRZ ;  /* 0x0000000000147805 */ /* 0x000fe4000001ff00 */
[----:B------:R-:W5:Y:S01]  /*0250*/  @!P0 LDG.E.EL R11, desc[UR4][R22.64] ;  /* 0x00000004160b8981 */ /* 0x000f62000c2e1900 */
[----:B-1----:R-:W-:Y:S01]  /*0260*/  IMAD.WIDE R6, R19, 0x4, R6 ;  /* 0x0000000413067825 */ /* 0x002fe200078e0206 */
[----:B------:R-:W-:Y:S02]  /*0270*/  CS2R R18, SRZ ;  /* 0x0000000000127805 */ /* 0x000fe4000001ff00 */
[----:B------:R-:W2:Y:S04]  /*0280*/  @!P0 LDG.E.EL R12, desc[UR4][R22.64] ;  /* 0x00000004160c8981 */ /* 0x000ea8000c2e1900 */
[----:B------:R-:W2:Y:S04]  /*0290*/  @!P0 LDG.E.EL R20, desc[UR4][R8.64] ;  /* 0x0000000408148981 */ /* 0x000ea8000c2e1900 */
[----:B------:R0:W2:Y:S04]  /*02a0*/  @!P0 LDG.E.EL R21, desc[UR4][R8.64] ;  /* 0x0000000408158981 */ /* 0x0000a8000c2e1900 */
[----:B------:R-:W2:Y:S04]  /*02b0*/  @!P0 LDG.E.EL R19, desc[UR4][R6.64] ;  /* 0x0000000406138981 */ /* 0x000ea8000c2e1900 */
[----:B------:R1:W2:Y:S01]  /*02c0*/  @!P0 LDG.E.EL R18, desc[UR4][R6.64] ;  /* 0x0000000406128981 */ /* 0x0002a2000c2e1900 */
[----:B0-----:R-:W-:Y:S01]  /*02d0*/  HFMA2.MMA R8, -RZ, RZ, 1.625, 0 ;  /* 0x3e800000ff087435 */ /* 0x001fe200000001ff */
[----:B-1----:R-:W0:Y:S02]  /*02e0*/  LDC.64 R6, c[0x0][0x240] ;  /* 0x00009000ff067b82 */ /* 0x002e240000000a00 */
[----:B0-----:R-:W-:-:S04]  /*02f0*/  IMAD.WIDE R6, R0, 0x4, R6 ;  /* 0x0000000400067825 */ /* 0x001fc800078e0206 */
[----:B---3--:R-:W-:Y:S01]  /*0300*/  FADD R16, R16, 9.9999997473787516356e-06 ;  /* 0x3727c5ac10107421 */ /* 0x008fe20000000000 */
[----:B------:R-:W-:-:S03]  /*0310*/  FADD R17, R17, 9.9999997473787516356e-06 ;  /* 0x3727c5ac11117421 */ /* 0x000fc60000000000 */
[----:B------:R-:W0:Y:S08]  /*0320*/  MUFU.SQRT R14, R16 ;  /* 0x00000010000e7308 */ /* 0x000e300000002000 */
[----:B------:R-:W1:Y:S01]  /*0330*/  MUFU.SQRT R15, R17 ;  /* 0x00000011000f7308 */ /* 0x000e620000002000 */
[C---:B0-----:R-:W-:Y:S02]  /*0340*/  FSETP.GT.AND P1, PT, R14.reuse, 8.50705917302346158658e+37, PT ;  /* 0x7e8000000e00780b */ /* 0x041fe40003f24000 */
[----:B------:R-:W-:-:S02]  /*0350*/  FSETP.GEU.AND P3, PT, R14, 1.175494350822287508e-38, PT ;  /* 0x008000000e00780b */ /* 0x000fc40003f6e000 */
[C---:B-1----:R-:W-:Y:S02]  /*0360*/  FSETP.GT.AND P2, PT, R15.reuse, 8.50705917302346158658e+37, PT ;  /* 0x7e8000000f00780b */ /* 0x042fe40003f44000 */
[----:B------:R-:W-:-:S07]  /*0370*/  FSETP.GEU.AND P4, PT, R15, 1.175494350822287508e-38, PT ;  /* 0x008000000f00780b */ /* 0x000fce0003f8e000 */
[----:B------:R-:W-:-:S04]  /*0380*/  @P1 FMUL R14, R14, 0.25 ;  /* 0x3e8000000e0e1820 */ /* 0x000fc80000400000 */
[----:B------:R-:W-:Y:S01]  /*0390*/  @!P3 FMUL R14, R14, 16777216 ;  /* 0x4b8000000e0eb820 */ /* 0x000fe20000400000 */
[----:B------:R-:W-:-:S04]  /*03a0*/  @P2 FMUL R15, R15, 0.25 ;  /* 0x3e8000000f0f2820 */ /* 0x000fc80000400000 */
[----:B------:R-:W-:Y:S01]  /*03b0*/  @!P4 FMUL R15, R15, 16777216 ;  /* 0x4b8000000f0fc820 */ /* 0x000fe20000400000 */
[----:B------:R-:W0:Y:S01]  /*03c0*/  MUFU.RCP R14, R14 ;  /* 0x0000000e000e7308 */ /* 0x000e220000001000 */
[----:B------:R-:W-:-:S07]  /*03d0*/  FSEL R9, R8, 1, P1 ;  /* 0x3f80000008097808 */ /* 0x000fce0000800000 */
[----:B------:R-:W1:Y:S01]  /*03e0*/  MUFU.RCP R15, R15 ;  /* 0x0000000f000f7308 */ /* 0x000e620000001000 */
[----:B------:R-:W-:Y:S01]  /*03f0*/  FSEL R8, R8, 1, P2 ;  /* 0x3f80000008087808 */ /* 0x000fe20001000000 */
[----:B------:R-:W-:Y:S01]  /*0400*/  @!P3 FMUL R9, R9, 16777216 ;  /* 0x4b8000000909b820 */ /* 0x000fe20000400000 */
[----:B--2---:R-:W-:Y:S01]  /*0410*/  FADD R2, R13, R2 ;  /* 0x000000020d027221 */ /* 0x004fe20000000000 */
[----:B----4-:R-:W-:Y:S02]  /*0420*/  FADD R3, R10, R3 ;  /* 0x000000030a037221 */ /* 0x010fe40000000000 */
[----:B------:R-:W-:Y:S01]  /*0430*/  @!P4 FMUL R8, R8, 16777216 ;  /* 0x4b8000000808c820 */ /* 0x000fe20000400000 */
[----:B0-----:R-:W-:Y:S01]  /*0440*/  FMUL R14, R14, R9 ;  /* 0x000000090e0e7220 */ /* 0x001fe20000400000 */
[----:B-----5:R-:W-:Y:S01]  /*0450*/  FADD R11, R2, -R11 ;  /* 0x8000000b020b7221 */ /* 0x020fe20000000000 */
[----:B------:R-:W-:Y:S01]  /*0460*/  FADD R12, R3, -R12 ;  /* 0x8000000c030c7221 */ /* 0x000fe20000000000 */
[----:B-1----:R-:W-:-:S02]  /*0470*/  FMUL R9, R15, R8 ;  /* 0x000000080f097220 */ /* 0x002fc40000400000 */
[----:B------:R-:W-:Y:S02]  /*0480*/  FMUL R14, R11, R14 ;  /* 0x0000000e0b0e7220 */ /* 0x000fe40000400000 */
[----:B------:R-:W-:Y:S02]  /*0490*/  FMUL R9, R12, R9 ;  /* 0x000000090c097220 */ /* 0x000fe40000400000 */
[----:B------:R-:W-:Y:S02]  /*04a0*/  FFMA R14, R14, R20, R19 ;  /* 0x000000140e0e7223 */ /* 0x000fe40000000013 */
[----:B------:R-:W-:Y:S01]  /*04b0*/  FFMA R9, R9, R21, R18 ;  /* 0x0000001509097223 */ /* 0x000fe20000000012 */
[----:B------:R0:W-:Y:S02]  /*04c0*/  @!P0 STG.E.64 desc[UR4][R4.64], R2 ;  /* 0x0000000204008986 */ /* 0x0001e4000c101b04 */
[----:B------:R-:W-:Y:S02]  /*04d0*/  FSETP.GEU.AND P1, PT, R14, RZ, PT ;  /* 0x000000ff0e00720b */ /* 0x000fe40003f2e000 */
[----:B------:R-:W-:-:S02]  /*04e0*/  FSETP.GEU.AND P2, PT, R9, RZ, PT ;  /* 0x000000ff0900720b */ /* 0x000fc40003f4e000 */
[----:B------:R-:W-:Y:S02]  /*04f0*/  FSEL R8, R14, RZ, P1 ;  /* 0x000000ff0e087208 */ /* 0x000fe40000800000 */
[----:B------:R-:W-:Y:S01]  /*0500*/  FSEL R9, R9, RZ, P2 ;  /* 0x000000ff09097208 */ /* 0x000fe20001000000 */
[----:B0-----:R-:W-:Y:S08]  /*0510*/  @P0 EXIT ;  /* 0x000000000000094d */ /* 0x001ff00003800000 */
[----:B------:R-:W-:Y:S01]  /*0520*/  STG.E.64 desc[UR4][R6.64], R8 ;  /* 0x0000000806007986 */ /* 0x000fe2000c101b04 */
[----:B------:R-:W-:Y:S05]  /*0530*/  EXIT ;  /* 0x000000000000794d */ /* 0x000fea0003800000 */
.L_x_0:
[----:B------:R-:W-:-:S00]  /*0540*/  BRA `(.L_x_0) ;  /* 0xfffffffc00fc7947 */ /* 0x000fc0000383ffff */
[----:B------:R-:W-:-:S00]  /*0550*/  NOP ;  /* 0x0000000000007918 */ /* 0x000fc00000000000 */
        /* <DEDUP_REMOVED lines=10> */
.L_x_1:


//--------------------- .nv.global.init           --------------------------
	.section	.nv.global.init,"aw",@progbits
.nv.global.init:
	.type		_$_str,@object
	.size		_$_str,(_$_str_$_2 - _$_str)
_$_str:
        /*0000*/ 	.byte	0x5f, 0x5f, 0x43, 0x55, 0x44, 0x41, 0x5f, 0x46, 0x54, 0x5a, 0x00
	.type		_$_str_$_2,@object
	.size		_$_str_$_2,(.L_1 - _$_str_$_2)
_$_str_$_2:
        /*000b*/ 	.byte	0x5f, 0x5f, 0x43, 0x55, 0x44, 0x41, 0x5f, 0x50, 0x52, 0x45, 0x43, 0x5f, 0x53, 0x51, 0x52, 0x54
        /*001b*/ 	.byte	0x00
.L_1:


//--------------------- .nv.constant0.triton_poi_fused__native_batch_norm_legit_no_training_convolution_relu_10 --------------------------
	.section	.nv.constant0.triton_poi_fused__native_batch_norm_legit_no_training_convolution_relu_10,"a",@progbits
	.sectionflags	@""
	.align	4
.nv.constant0.triton_poi_fused__native_batch_norm_legit_no_training_convolution_relu_10:
	.zero		588
